	.headerflags	@"EF_CUDA_TEXMODE_UNIFIED EF_CUDA_64BIT_ADDRESS EF_CUDA_ACCELERATORS EF_CUDA_SM90 EF_CUDA_VIRTUAL_SM(EF_CUDA_SM90)"
	.elftype	@"ET_EXEC"


//--------------------- .nv.info                  --------------------------
	.section	.nv.info,"",@"SHT_CUDA_INFO"
	.align	4


	//----- nvinfo : EIATTR_REGCOUNT
	.align		4
        /*0000*/ 	.byte	0x04, 0x2f
        /*0002*/ 	.short	(.L_1 - .L_0)
	.align		4
.L_0:
        /*0004*/ 	.word	index@(triton_poi_fused_convolution_leaky_relu_leaky_relu_backward_0)
        /*0008*/ 	.word	0x00000010


	//----- nvinfo : EIATTR_MIN_STACK_SIZE
	.align		4
.L_1:
        /*000c*/ 	.byte	0x04, 0x12
        /*000e*/ 	.short	(.L_3 - .L_2)
	.align		4
.L_2:
        /*0010*/ 	.word	index@(triton_poi_fused_convolution_leaky_relu_leaky_relu_backward_0)
        /*0014*/ 	.word	0x00000000


	//----- nvinfo : EIATTR_FRAME_SIZE
	.align		4
.L_3:
        /*0018*/ 	.byte	0x04, 0x11
        /*001a*/ 	.short	(.L_5 - .L_4)
	.align		4
.L_4:
        /*001c*/ 	.word	index@(triton_poi_fused_convolution_leaky_relu_leaky_relu_backward_0)
        /*0020*/ 	.word	0x00000000


	//----- nvinfo : EIATTR_MIN_STACK_SIZE
	.align		4
.L_5:
        /*0024*/ 	.byte	0x04, 0x12
        /*0026*/ 	.short	(.L_7 - .L_6)
	.align		4
.L_6:
        /*0028*/ 	.word	index@(triton_poi_fused_convolution_leaky_relu_leaky_relu_backward_0)
        /*002c*/ 	.word	0x00000000
.L_7:


//--------------------- .nv.info.triton_poi_fused_convolution_leaky_relu_leaky_relu_backward_0 --------------------------
	.section	.nv.info.triton_poi_fused_convolution_leaky_relu_leaky_relu_backward_0,"",@"SHT_CUDA_INFO"
	.sectionflags	@""
	.align	4


	//----- nvinfo : EIATTR_CUDA_API_VERSION
	.align		4
        /*0000*/ 	.byte	0x04, 0x37
        /*0002*/ 	.short	(.L_9 - .L_8)
.L_8:
        /*0004*/ 	.word	0x0000007c


	//----- nvinfo : EIATTR_KPARAM_INFO
	.align		4
.L_9:
        /*0008*/ 	.byte	0x04, 0x17
        /*000a*/ 	.short	(.L_11 - .L_10)
.L_10:
        /*000c*/ 	.word	0x00000000
        /*0010*/ 	.short	0x0003
        /*0012*/ 	.short	0x0018
        /*0014*/ 	.byte	0x00, 0xf0, 0x11, 0x00


	//----- nvinfo : EIATTR_KPARAM_INFO
	.align		4
.L_11:
        /*0018*/ 	.byte	0x04, 0x17
        /*001a*/ 	.short	(.L_13 - .L_12)
.L_12:
        /*001c*/ 	.word	0x00000000
        /*0020*/ 	.short	0x0002
        /*0022*/ 	.short	0x0010
        /*0024*/ 	.byte	0x00, 0xf4, 0x21, 0x00


	//----- nvinfo : EIATTR_KPARAM_INFO
	.align		4
.L_13:
        /*0028*/ 	.byte	0x04, 0x17
        /*002a*/ 	.short	(.L_15 - .L_14)
.L_14:
        /*002c*/ 	.word	0x00000000
        /*0030*/ 	.short	0x0001
        /*0032*/ 	.short	0x0008
        /*0034*/ 	.byte	0x00, 0xf4, 0x21, 0x00


	//----- nvinfo : EIATTR_KPARAM_INFO
	.align		4
.L_15:
        /*0038*/ 	.byte	0x04, 0x17
        /*003a*/ 	.short	(.L_17 - .L_16)
.L_16:
        /*003c*/ 	.word	0x00000000
        /*0040*/ 	.short	0x0000
        /*0042*/ 	.short	0x0000
        /*0044*/ 	.byte	0x00, 0xf4, 0x21, 0x00


	//----- nvinfo : EIATTR_SPARSE_MMA_MASK
	.align		4
.L_17:
        /*0048*/ 	.byte	0x03, 0x50
        /*004a*/ 	.short	0x0000


	//----- nvinfo : EIATTR_MAXREG_COUNT
	.align		4
        /*004c*/ 	.byte	0x03, 0x1b
        /*004e*/ 	.short	0x00ff


	//----- nvinfo : EIATTR_EXIT_INSTR_OFFSETS
	.align		4
        /*0050*/ 	.byte	0x04, 0x1c
        /*0052*/ 	.short	(.L_19 - .L_18)


	//   ....[0]....
.L_18:
        /*0054*/ 	.word	0x00000470


	//----- nvinfo : EIATTR_REQNTID
	.align		4
.L_19:
        /*0058*/ 	.byte	0x04, 0x10
        /*005a*/ 	.short	(.L_21 - .L_20)
.L_20:
        /*005c*/ 	.word	0x00000080
        /*0060*/ 	.word	0x00000001
        /*0064*/ 	.word	0x00000001


	//----- nvinfo : EIATTR_CBANK_PARAM_SIZE
	.align		4
.L_21:
        /*0068*/ 	.byte	0x03, 0x19
        /*006a*/ 	.short	0x001c


	//----- nvinfo : EIATTR_PARAM_CBANK
	.align		4
        /*006c*/ 	.byte	0x04, 0x0a
        /*006e*/ 	.short	(.L_23 - .L_22)
	.align		4
.L_22:
        /*0070*/ 	.word	index@(.nv.constant0.triton_poi_fused_convolution_leaky_relu_leaky_relu_backward_0)
        /*0074*/ 	.short	0x0210
        /*0076*/ 	.short	0x001c


	//----- nvinfo : EIATTR_SW_WAR
	.align		4
.L_23:
        /*0078*/ 	.byte	0x04, 0x36
        /*007a*/ 	.short	(.L_25 - .L_24)
.L_24:
        /*007c*/ 	.word	0x00000008
.L_25:


//--------------------- .nv.callgraph             --------------------------
	.section	.nv.callgraph,"",@"SHT_CUDA_CALLGRAPH"
	.align	4
	.sectionentsize	8
	.align		4
        /*0000*/ 	.word	0x00000000
	.align		4
        /*0004*/ 	.word	0xffffffff
	.align		4
        /*0008*/ 	.word	0x00000000
	.align		4
        /*000c*/ 	.word	0xfffffffe
	.align		4
        /*0010*/ 	.word	0x00000000
	.align		4
        /*0014*/ 	.word	0xfffffffd
	.align		4
        /*0018*/ 	.word	0x00000000
	.align		4
        /*001c*/ 	.word	0xfffffffc


//--------------------- .text.triton_poi_fused_convolution_leaky_relu_leaky_relu_backward_0 --------------------------
	.section	.text.triton_poi_fused_convolution_leaky_relu_leaky_relu_backward_0,"ax",@progbits
	.align	128
        .global         triton_poi_fused_convolution_leaky_relu_leaky_relu_backward_0
        .type           triton_poi_fused_convolution_leaky_relu_leaky_relu_backward_0,@function
        .size           triton_poi_fused_convolution_leaky_relu_leaky_relu_backward_0,(.L_x_1 - triton_poi_fused_convolution_leaky_relu_leaky_relu_backward_0)
        .other          triton_poi_fused_convolution_leaky_relu_leaky_relu_backward_0,@"STO_CUDA_ENTRY STV_DEFAULT"
triton_poi_fused_convolution_leaky_relu_leaky_relu_backward_0:
.text.triton_poi_fused_convolution_leaky_relu_leaky_relu_backward_0:
[----:B------:R-:W-:Y:S01]  /*0000*/  LDC R1, c[0x0][0x28] ;  /* 0x00000a00ff017b82 */ /* 0x000fe20000000800 */
[----:B------:R-:W1:Y:S07]  /*0010*/  S2R R0, SR_TID.X ;  /* 0x0000000000007919 */ /* 0x000e6e0000002100 */
[----:B------:R-:W2:Y:S01]  /*0020*/  LDC.64 R12, c[0x0][0x218] ;  /* 0x00008600ff0c7b82 */ /* 0x000ea20000000a00 */
[----:B------:R-:W-:Y:S01]  /*0030*/  ULDC.64 UR4, c[0x0][0x208] ;  /* 0x0000820000047ab9 */ /* 0x000fe20000000a00 */
[----:B------:R-:W-:Y:S01]  /*0040*/  ULDC.64 UR6, c[0x0][0x220] ;  /* 0x0000880000067ab9 */ /* 0x000fe20000000a00 */
[----:B------:R-:W3:Y:S05]  /*0050*/  S2R R7, SR_CTAID.X ;  /* 0x0000000000077919 */ /* 0x000eea0000002500 */
[----:B------:R-:W4:Y:S01]  /*0060*/  LDC.64 R2, c[0x0][0x210] ;  /* 0x00008400ff027b82 */ /* 0x000f220000000a00 */
[----:B-1----:R-:W-:Y:S01]  /*0070*/  IMAD.SHL.U32 R0, R0, 0x8, RZ ;  /* 0x0000000800007824 */ /* 0x002fe200078e00ff */
[----:B---3--:R-:W-:-:S04]  /*0080*/  SHF.R.S32.HI R5, RZ, 0x15, R7 ;  /* 0x00000015ff057819 */ /* 0x008fc80000011407 */
[----:B------:R-:W-:Y:S02]  /*0090*/  LOP3.LUT R0, R0, 0x3f8, RZ, 0xc0, !PT ;  /* 0x000003f800007812 */ /* 0x000fe400078ec0ff */
[----:B------:R-:W-:-:S03]  /*00a0*/  SGXT R5, R5, 0x1 ;  /* 0x000000010505781a */ /* 0x000fc60000000200 */
[----:B------:R-:W-:-:S04]  /*00b0*/  IMAD R0, R7, 0x400, R0 ;  /* 0x0000040007007824 */ /* 0x000fc800078e0200 */
[----:B----4-:R-:W-:Y:S01]  /*00c0*/  IMAD.WIDE R2, R0, 0x4, R2 ;  /* 0x0000000400027825 */ /* 0x010fe200078e0202 */
[----:B------:R-:W-:-:S04]  /*00d0*/  LEA.HI R5, R5, R0, RZ, 0xc ;  /* 0x0000000005057211 */ /* 0x000fc800078f60ff */
[----:B------:R-:W-:Y:S01]  /*00e0*/  SHF.R.S32.HI R5, RZ, 0xc, R5 ;  /* 0x0000000cff057819 */ /* 0x000fe20000011405 */
[----:B------:R-:W3:Y:S03]  /*00f0*/  LDG.E.128 R8, desc[UR4][R2.64+0x10] ;  /* 0x0000100402087981 */ /* 0x000ee6000c1e1d00 */
[----:B------:R-:W-:-:S04]  /*0100*/  LEA.HI R4, R5, R5, RZ, 0x7 ;  /* 0x0000000505047211 */ /* 0x000fc800078f38ff */
[----:B------:R-:W-:-:S05]  /*0110*/  LOP3.LUT R4, R4, 0xffffff80, RZ, 0xc0, !PT ;  /* 0xffffff8004047812 */ /* 0x000fca00078ec0ff */
[----:B------:R-:W-:-:S04]  /*0120*/  IMAD.IADD R5, R5, 0x1, -R4 ;  /* 0x0000000105057824 */ /* 0x000fc800078e0a04 */
[----:B--2---:R-:W-:Y:S02]  /*0130*/  IMAD.WIDE R12, R5, 0x4, R12 ;  /* 0x00000004050c7825 */ /* 0x004fe400078e020c */
[----:B------:R-:W2:Y:S04]  /*0140*/  LDG.E.128 R4, desc[UR4][R2.64] ;  /* 0x0000000402047981 */ /* 0x000ea8000c1e1d00 */
[----:B------:R-:W2:Y:S02]  /*0150*/  LDG.E.EL R12, desc[UR4][R12.64] ;  /* 0x000000040c0c7981 */ /* 0x000ea4000c2e1900 */
[CC--:B--2---:R-:W-:Y:S02]  /*0160*/  FSETP.GT.AND P3, PT, R5.reuse, -R12.reuse, PT ;  /* 0x8000000c0500720b */ /* 0x0c4fe40003f64000 */
[-C--:B------:R-:W-:Y:S01]  /*0170*/  FSETP.GT.AND P4, PT, R6, -R12.reuse, PT ;  /* 0x8000000c0600720b */ /* 0x080fe20003f84000 */
[--C-:B------:R-:W-:Y:S01]  /*0180*/  FADD R5, R5, R12.reuse ;  /* 0x0000000c05057221 */ /* 0x100fe20000000000 */
[-C--:B------:R-:W-:Y:S01]  /*0190*/  FSETP.GT.AND P0, PT, R4, -R12.reuse, PT ;  /* 0x8000000c0400720b */ /* 0x080fe20003f04000 */
[----:B------:R-:W-:Y:S01]  /*01a0*/  FADD R6, R6, R12 ;  /* 0x0000000c06067221 */ /* 0x000fe20000000000 */
[----:B------:R-:W-:-:S02]  /*01b0*/  FSETP.GT.AND P5, PT, R7, -R12, PT ;  /* 0x8000000c0700720b */ /* 0x000fc40003fa4000 */
[-C--:B---3--:R-:W-:Y:S02]  /*01c0*/  FSETP.GT.AND P1, PT, R10, -R12.reuse, PT ;  /* 0x8000000c0a00720b */ /* 0x088fe40003f24000 */
[----:B------:R-:W-:-:S03]  /*01d0*/  FSETP.GT.AND P2, PT, R11, -R12, PT ;  /* 0x8000000c0b00720b */ /* 0x000fc60003f44000 */
[----:B------:R-:W-:Y:S01]  /*01e0*/  @!P3 FMUL R5, R5, 0.10000000149011611938 ;  /* 0x3dcccccd0505b820 */ /* 0x000fe20000400000 */
[-C--:B------:R-:W-:Y:S01]  /*01f0*/  FSETP.GT.AND P3, PT, R9, -R12.reuse, PT ;  /* 0x8000000c0900720b */ /* 0x080fe20003f64000 */
[----:B------:R-:W-:Y:S01]  /*0200*/  @!P4 FMUL R6, R6, 0.10000000149011611938 ;  /* 0x3dcccccd0606c820 */ /* 0x000fe20000400000 */
[----:B------:R-:W-:Y:S01]  /*0210*/  FSETP.GT.AND P4, PT, R8, -R12, PT ;  /* 0x8000000c0800720b */ /* 0x000fe20003f84000 */
[--C-:B------:R-:W-:Y:S01]  /*0220*/  FADD R4, R4, R12.reuse ;  /* 0x0000000c04047221 */ /* 0x100fe20000000000 */
[--C-:B------:R-:W-:Y:S01]  /*0230*/  FADD R7, R7, R12.reuse ;  /* 0x0000000c07077221 */ /* 0x100fe20000000000 */
[--C-:B------:R-:W-:Y:S02]  /*0240*/  FADD R10, R10, R12.reuse ;  /* 0x0000000c0a0a7221 */ /* 0x100fe40000000000 */
[----:B------:R-:W-:Y:S01]  /*0250*/  @!P0 FMUL R4, R4, 0.10000000149011611938 ;  /* 0x3dcccccd04048820 */ /* 0x000fe20000400000 */
[--C-:B------:R-:W-:Y:S01]  /*0260*/  FADD R11, R11, R12.reuse ;  /* 0x0000000c0b0b7221 */ /* 0x100fe20000000000 */
[--C-:B------:R-:W-:Y:S01]  /*0270*/  FADD R9, R9, R12.reuse ;  /* 0x0000000c09097221 */ /* 0x100fe20000000000 */
[----:B------:R-:W-:Y:S01]  /*0280*/  FADD R8, R8, R12 ;  /* 0x0000000c08087221 */ /* 0x000fe20000000000 */
[----:B------:R-:W-:Y:S01]  /*0290*/  @!P5 FMUL R7, R7, 0.10000000149011611938 ;  /* 0x3dcccccd0707d820 */ /* 0x000fe20000400000 */
[----:B------:R-:W-:Y:S01]  /*02a0*/  FSETP.GT.AND P0, PT, R4, RZ, PT ;  /* 0x000000ff0400720b */ /* 0x000fe20003f04000 */
[----:B------:R-:W-:Y:S01]  /*02b0*/  @!P1 FMUL R10, R10, 0.10000000149011611938 ;  /* 0x3dcccccd0a0a9820 */ /* 0x000fe20000400000 */
[----:B------:R-:W-:Y:S01]  /*02c0*/  FSETP.GT.AND P5, PT, R5, RZ, PT ;  /* 0x000000ff0500720b */ /* 0x000fe20003fa4000 */
[----:B------:R-:W-:Y:S01]  /*02d0*/  @!P2 FMUL R11, R11, 0.10000000149011611938 ;  /* 0x3dcccccd0b0ba820 */ /* 0x000fe20000400000 */
[----:B------:R-:W-:Y:S01]  /*02e0*/  @!P3 FMUL R9, R9, 0.10000000149011611938 ;  /* 0x3dcccccd0909b820 */ /* 0x000fe20000400000 */
[----:B------:R-:W-:Y:S01]  /*02f0*/  @!P4 FMUL R8, R8, 0.10000000149011611938 ;  /* 0x3dcccccd0808c820 */ /* 0x000fe20000400000 */
[----:B------:R-:W-:-:S02]  /*0300*/  SEL R2, RZ, 0x1, !P0 ;  /* 0x00000001ff027807 */ /* 0x000fc40004000000 */
[----:B------:R-:W-:Y:S02]  /*0310*/  SEL R3, RZ, 0x1, !P5 ;  /* 0x00000001ff037807 */ /* 0x000fe40006800000 */
[----:B------:R-:W-:Y:S02]  /*0320*/  FSETP.GT.AND P0, PT, R6, RZ, PT ;  /* 0x000000ff0600720b */ /* 0x000fe40003f04000 */
[----:B------:R-:W-:Y:S02]  /*0330*/  FSETP.GT.AND P6, PT, R7, RZ, PT ;  /* 0x000000ff0700720b */ /* 0x000fe40003fc4000 */
[----:B------:R-:W-:Y:S02]  /*0340*/  FSETP.GT.AND P2, PT, R10, RZ, PT ;  /* 0x000000ff0a00720b */ /* 0x000fe40003f44000 */
[----:B------:R-:W-:Y:S02]  /*0350*/  FSETP.GT.AND P1, PT, R11, RZ, PT ;  /* 0x000000ff0b00720b */ /* 0x000fe40003f24000 */
[----:B------:R-:W-:-:S02]  /*0360*/  FSETP.GT.AND P3, PT, R9, RZ, PT ;  /* 0x000000ff0900720b */ /* 0x000fc40003f64000 */
[----:B------:R-:W-:Y:S02]  /*0370*/  FSETP.GT.AND P4, PT, R8, RZ, PT ;  /* 0x000000ff0800720b */ /* 0x000fe40003f84000 */
[----:B------:R-:W-:Y:S02]  /*0380*/  PRMT R4, R2, 0x3340, R3 ;  /* 0x0000334002047816 */ /* 0x000fe40000000003 */
[----:B------:R-:W-:Y:S02]  /*0390*/  SEL R2, RZ, 0x1, !P0 ;  /* 0x00000001ff027807 */ /* 0x000fe40004000000 */
[----:B------:R-:W-:Y:S02]  /*03a0*/  SEL R3, RZ, 0x1, !P6 ;  /* 0x00000001ff037807 */ /* 0x000fe40007000000 */
[----:B------:R-:W-:Y:S02]  /*03b0*/  SEL R8, RZ, 0x1, !P2 ;  /* 0x00000001ff087807 */ /* 0x000fe40005000000 */
[----:B------:R-:W-:-:S02]  /*03c0*/  SEL R9, RZ, 0x1, !P1 ;  /* 0x00000001ff097807 */ /* 0x000fc40004800000 */
[----:B------:R-:W-:Y:S02]  /*03d0*/  SEL R7, RZ, 0x1, !P3 ;  /* 0x00000001ff077807 */ /* 0x000fe40005800000 */
[----:B------:R-:W-:Y:S02]  /*03e0*/  SEL R6, RZ, 0x1, !P4 ;  /* 0x00000001ff067807 */ /* 0x000fe40006000000 */
[----:B------:R-:W-:Y:S02]  /*03f0*/  PRMT R5, R2, 0x3340, R3 ;  /* 0x0000334002057816 */ /* 0x000fe40000000003 */
[----:B------:R-:W-:Y:S02]  /*0400*/  IADD3 R2, P0, R0, UR6, RZ ;  /* 0x0000000600027c10 */ /* 0x000fe4000ff1e0ff */
[----:B------:R-:W-:Y:S02]  /*0410*/  PRMT R9, R8, 0x3340, R9 ;  /* 0x0000334008097816 */ /* 0x000fe40000000009 */
[----:B------:R-:W-:-:S02]  /*0420*/  PRMT R6, R6, 0x3340, R7 ;  /* 0x0000334006067816 */ /* 0x000fc40000000007 */
[----:B------:R-:W-:Y:S02]  /*0430*/  PRMT R4, R4, 0x5410, R5 ;  /* 0x0000541004047816 */ /* 0x000fe40000000005 */
[----:B------:R-:W-:Y:S02]  /*0440*/  LEA.HI.X.SX32 R3, R0, UR7, 0x1, P0 ;  /* 0x0000000700037c11 */ /* 0x000fe400080f0eff */
[----:B------:R-:W-:-:S05]  /*0450*/  PRMT R5, R6, 0x5410, R9 ;  /* 0x0000541006057816 */ /* 0x000fca0000000009 */
[----:B------:R-:W-:Y:S01]  /*0460*/  STG.E.64 desc[UR4][R2.64], R4 ;  /* 0x0000000402007986 */ /* 0x000fe2000c101b04 */
[----:B------:R-:W-:Y:S05]  /*0470*/  EXIT ;  /* 0x000000000000794d */ /* 0x000fea0003800000 */
.L_x_0:
[----:B------:R-:W-:-:S00]  /*0480*/  BRA `(.L_x_0) ;  /* 0xfffffffc00fc7947 */ /* 0x000fc0000383ffff */
[----:B------:R-:W-:-:S00]  /*0490*/  NOP ;  /* 0x0000000000007918 */ /* 0x000fc00000000000 */
        /* <DEDUP_REMOVED lines=14> */
.L_x_1:


//--------------------- .nv.constant0.triton_poi_fused_convolution_leaky_relu_leaky_relu_backward_0 --------------------------
	.section	.nv.constant0.triton_poi_fused_convolution_leaky_relu_leaky_relu_backward_0,"a",@progbits
	.sectionflags	@""
	.align	4
.nv.constant0.triton_poi_fused_convolution_leaky_relu_leaky_relu_backward_0:
	.zero		556
